	.headerflags	@"EF_CUDA_TEXMODE_UNIFIED EF_CUDA_64BIT_ADDRESS EF_CUDA_ACCELERATORS EF_CUDA_SM90 EF_CUDA_VIRTUAL_SM(EF_CUDA_SM90)"
	.elftype	@"ET_EXEC"


//--------------------- .nv.info                  --------------------------
	.section	.nv.info,"",@"SHT_CUDA_INFO"
	.align	4


	//----- nvinfo : EIATTR_REGCOUNT
	.align		4
        /*0000*/ 	.byte	0x04, 0x2f
        /*0002*/ 	.short	(.L_3 - .L_2)
	.align		4
.L_2:
        /*0004*/ 	.word	index@(triton_poi_fused__native_batch_norm_legit_no_training_add_44)
        /*0008*/ 	.word	0x0000001e


	//----- nvinfo : EIATTR_MIN_STACK_SIZE
	.align		4
.L_3:
        /*000c*/ 	.byte	0x04, 0x12
        /*000e*/ 	.short	(.L_5 - .L_4)
	.align		4
.L_4:
        /*0010*/ 	.word	index@(triton_poi_fused__native_batch_norm_legit_no_training_add_44)
        /*0014*/ 	.word	0x00000000


	//----- nvinfo : EIATTR_FRAME_SIZE
	.align		4
.L_5:
        /*0018*/ 	.byte	0x04, 0x11
        /*001a*/ 	.short	(.L_7 - .L_6)
	.align		4
.L_6:
        /*001c*/ 	.word	index@(triton_poi_fused__native_batch_norm_legit_no_training_add_44)
        /*0020*/ 	.word	0x00000000


	//----- nvinfo : EIATTR_MIN_STACK_SIZE
	.align		4
.L_7:
        /*0024*/ 	.byte	0x04, 0x12
        /*0026*/ 	.short	(.L_9 - .L_8)
	.align		4
.L_8:
        /*0028*/ 	.word	index@(triton_poi_fused__native_batch_norm_legit_no_training_add_44)
        /*002c*/ 	.word	0x00000000
.L_9:


//--------------------- .nv.info.triton_poi_fused__native_batch_norm_legit_no_training_add_44 --------------------------
	.section	.nv.info.triton_poi_fused__native_batch_norm_legit_no_training_add_44,"",@"SHT_CUDA_INFO"
	.sectionflags	@""
	.align	4


	//----- nvinfo : EIATTR_CUDA_API_VERSION
	.align		4
        /*0000*/ 	.byte	0x04, 0x37
        /*0002*/ 	.short	(.L_11 - .L_10)
.L_10:
        /*0004*/ 	.word	0x0000007c


	//----- nvinfo : EIATTR_KPARAM_INFO
	.align		4
.L_11:
        /*0008*/ 	.byte	0x04, 0x17
        /*000a*/ 	.short	(.L_13 - .L_12)
.L_12:
        /*000c*/ 	.word	0x00000000
        /*0010*/ 	.short	0x0007
        /*0012*/ 	.short	0x0038
        /*0014*/ 	.byte	0x00, 0xf0, 0x11, 0x00


	//----- nvinfo : EIATTR_KPARAM_INFO
	.align		4
.L_13:
        /*0018*/ 	.byte	0x04, 0x17
        /*001a*/ 	.short	(.L_15 - .L_14)
.L_14:
        /*001c*/ 	.word	0x00000000
        /*0020*/ 	.short	0x0006
        /*0022*/ 	.short	0x0030
        /*0024*/ 	.byte	0x00, 0xf4, 0x21, 0x00


	//----- nvinfo : EIATTR_KPARAM_INFO
	.align		4
.L_15:
        /*0028*/ 	.byte	0x04, 0x17
        /*002a*/ 	.short	(.L_17 - .L_16)
.L_16:
        /*002c*/ 	.word	0x00000000
        /*0030*/ 	.short	0x0005
        /*0032*/ 	.short	0x0028
        /*0034*/ 	.byte	0x00, 0xf4, 0x21, 0x00


	//----- nvinfo : EIATTR_KPARAM_INFO
	.align		4
.L_17:
        /*0038*/ 	.byte	0x04, 0x17
        /*003a*/ 	.short	(.L_19 - .L_18)
.L_18:
        /*003c*/ 	.word	0x00000000
        /*0040*/ 	.short	0x0004
        /*0042*/ 	.short	0x0020
        /*0044*/ 	.byte	0x00, 0xf4, 0x21, 0x00


	//----- nvinfo : EIATTR_KPARAM_INFO
	.align		4
.L_19:
        /*0048*/ 	.byte	0x04, 0x17
        /*004a*/ 	.short	(.L_21 - .L_20)
.L_20:
        /*004c*/ 	.word	0x00000000
        /*0050*/ 	.short	0x0003
        /*0052*/ 	.short	0x0018
        /*0054*/ 	.byte	0x00, 0xf4, 0x21, 0x00


	//----- nvinfo : EIATTR_KPARAM_INFO
	.align		4
.L_21:
        /*0058*/ 	.byte	0x04, 0x17
        /*005a*/ 	.short	(.L_23 - .L_22)
.L_22:
        /*005c*/ 	.word	0x00000000
        /*0060*/ 	.short	0x0002
        /*0062*/ 	.short	0x0010
        /*0064*/ 	.byte	0x00, 0xf4, 0x21, 0x00


	//----- nvinfo : EIATTR_KPARAM_INFO
	.align		4
.L_23:
        /*0068*/ 	.byte	0x04, 0x17
        /*006a*/ 	.short	(.L_25 - .L_24)
.L_24:
        /*006c*/ 	.word	0x00000000
        /*0070*/ 	.short	0x0001
        /*0072*/ 	.short	0x0008
        /*0074*/ 	.byte	0x00, 0xf4, 0x21, 0x00


	//----- nvinfo : EIATTR_KPARAM_INFO
	.align		4
.L_25:
        /*0078*/ 	.byte	0x04, 0x17
        /*007a*/ 	.short	(.L_27 - .L_26)
.L_26:
        /*007c*/ 	.word	0x00000000
        /*0080*/ 	.short	0x0000
        /*0082*/ 	.short	0x0000
        /*0084*/ 	.byte	0x00, 0xf4, 0x21, 0x00


	//----- nvinfo : EIATTR_SPARSE_MMA_MASK
	.align		4
.L_27:
        /*0088*/ 	.byte	0x03, 0x50
        /*008a*/ 	.short	0x0000


	//----- nvinfo : EIATTR_MAXREG_COUNT
	.align		4
        /*008c*/ 	.byte	0x03, 0x1b
        /*008e*/ 	.short	0x00ff


	//----- nvinfo : EIATTR_EXIT_INSTR_OFFSETS
	.align		4
        /*0090*/ 	.byte	0x04, 0x1c
        /*0092*/ 	.short	(.L_29 - .L_28)


	//   ....[0]....
.L_28:
        /*0094*/ 	.word	0x00000510


	//----- nvinfo : EIATTR_REQNTID
	.align		4
.L_29:
        /*0098*/ 	.byte	0x04, 0x10
        /*009a*/ 	.short	(.L_31 - .L_30)
.L_30:
        /*009c*/ 	.word	0x00000080
        /*00a0*/ 	.word	0x00000001
        /*00a4*/ 	.word	0x00000001


	//----- nvinfo : EIATTR_CBANK_PARAM_SIZE
	.align		4
.L_31:
        /*00a8*/ 	.byte	0x03, 0x19
        /*00aa*/ 	.short	0x003c


	//----- nvinfo : EIATTR_PARAM_CBANK
	.align		4
        /*00ac*/ 	.byte	0x04, 0x0a
        /*00ae*/ 	.short	(.L_33 - .L_32)
	.align		4
.L_32:
        /*00b0*/ 	.word	index@(.nv.constant0.triton_poi_fused__native_batch_norm_legit_no_training_add_44)
        /*00b4*/ 	.short	0x0210
        /*00b6*/ 	.short	0x003c


	//----- nvinfo : EIATTR_SW_WAR
	.align		4
.L_33:
        /*00b8*/ 	.byte	0x04, 0x36
        /*00ba*/ 	.short	(.L_35 - .L_34)
.L_34:
        /*00bc*/ 	.word	0x00000008
.L_35:


//--------------------- .nv.callgraph             --------------------------
	.section	.nv.callgraph,"",@"SHT_CUDA_CALLGRAPH"
	.align	4
	.sectionentsize	8
	.align		4
        /*0000*/ 	.word	0x00000000
	.align		4
        /*0004*/ 	.word	0xffffffff
	.align		4
        /*0008*/ 	.word	0x00000000
	.align		4
        /*000c*/ 	.word	0xfffffffe
	.align		4
        /*0010*/ 	.word	0x00000000
	.align		4
        /*0014*/ 	.word	0xfffffffd
	.align		4
        /*0018*/ 	.word	0x00000000
	.align		4
        /*001c*/ 	.word	0xfffffffc


//--------------------- .nv.constant4             --------------------------
	.section	.nv.constant4,"a",@progbits
	.align	8
	.align		8
.nv.constant4:
        /*0000*/ 	.dword	_$_str
	.align		8
        /*0008*/ 	.dword	_$_str_$_2


//--------------------- .text.triton_poi_fused__native_batch_norm_legit_no_training_add_44 --------------------------
	.section	.text.triton_poi_fused__native_batch_norm_legit_no_training_add_44,"ax",@progbits
	.align	128
        .global         triton_poi_fused__native_batch_norm_legit_no_training_add_44
        .type           triton_poi_fused__native_batch_norm_legit_no_training_add_44,@function
        .size           triton_poi_fused__native_batch_norm_legit_no_training_add_44,(.L_x_1 - triton_poi_fused__native_batch_norm_legit_no_training_add_44)
        .other          triton_poi_fused__native_batch_norm_legit_no_training_add_44,@"STO_CUDA_ENTRY STV_DEFAULT"
triton_poi_fused__native_batch_norm_legit_no_training_add_44:
.text.triton_poi_fused__native_batch_norm_legit_no_training_add_44:
[----:B------:R-:W-:Y:S08]  /*0000*/  LDC R1, c[0x0][0x28] ;  /* 0x00000a00ff017b82 */ /* 0x000ff00000000800 */
[----:B------:R-:W1:Y:S01]  /*0010*/  LDC.64 R4, c[0x0][0x220] ;  /* 0x00008800ff047b82 */ /* 0x000e620000000a00 */
[----:B------:R-:W-:Y:S01]  /*0020*/  ULDC.64 UR4, c[0x0][0x208] ;  /* 0x0000820000047ab9 */ /* 0x000fe20000000a00 */
[----:B------:R-:W2:Y:S01]  /*0030*/  S2R R0, SR_TID.X ;  /* 0x0000000000007919 */ /* 0x000ea20000002100 */
[----:B------:R-:W3:Y:S05]  /*0040*/  S2R R3, SR_CTAID.X ;  /* 0x0000000000037919 */ /* 0x000eea0000002500 */
[----:B------:R-:W4:Y:S08]  /*0050*/  LDC.64 R12, c[0x0][0x210] ;  /* 0x00008400ff0c7b82 */ /* 0x000f300000000a00 */
[----:B------:R-:W5:Y:S01]  /*0060*/  LDC.64 R8, c[0x0][0x218] ;  /* 0x00008600ff087b82 */ /* 0x000f620000000a00 */
[----:B-1----:R-:W4:Y:S07]  /*0070*/  LDG.E.EL.128 R4, desc[UR4][R4.64] ;  /* 0x0000000404047981 */ /* 0x002f2e000c2e1d00 */
[----:B------:R-:W1:Y:S01]  /*0080*/  LDC.64 R24, c[0x0][0x238] ;  /* 0x00008e00ff187b82 */ /* 0x000e620000000a00 */
[----:B--2---:R-:W-:-:S04]  /*0090*/  SHF.L.U32 R0, R0, 0x2, RZ ;  /* 0x0000000200007819 */ /* 0x004fc800000006ff */
[----:B------:R-:W-:-:S03]  /*00a0*/  LOP3.LUT R0, R0, 0x1fc, RZ, 0xc0, !PT ;  /* 0x000001fc00007812 */ /* 0x000fc600078ec0ff */
[----:B------:R-:W2:Y:S01]  /*00b0*/  LDC.64 R16, c[0x0][0x228] ;  /* 0x00008a00ff107b82 */ /* 0x000ea20000000a00 */
[----:B-----5:R-:W5:Y:S01]  /*00c0*/  LDG.E.EL.128 R8, desc[UR4][R8.64] ;  /* 0x0000000408087981 */ /* 0x020f62000c2e1d00 */
[----:B---3--:R-:W-:-:S05]  /*00d0*/  LEA R0, R3, R0, 0x9 ;  /* 0x0000000003007211 */ /* 0x008fca00078e48ff */
[C---:B----4-:R-:W-:Y:S01]  /*00e0*/  IMAD.WIDE R12, R0.reuse, 0x4, R12 ;  /* 0x00000004000c7825 */ /* 0x050fe200078e020c */
[----:B------:R-:W3:Y:S05]  /*00f0*/  LDC.64 R20, c[0x0][0x230] ;  /* 0x00008c00ff147b82 */ /* 0x000eea0000000a00 */
[----:B------:R-:W5:Y:S01]  /*0100*/  LDG.E.128 R12, desc[UR4][R12.64] ;  /* 0x000000040c0c7981 */ /* 0x000f62000c1e1d00 */
[----:B-1----:R-:W-:-:S06]  /*0110*/  IMAD.WIDE R24, R0, 0x4, R24 ;  /* 0x0000000400187825 */ /* 0x002fcc00078e0218 */
[----:B------:R-:W4:Y:S04]  /*0120*/  LDG.E.128 R24, desc[UR4][R24.64] ;  /* 0x0000000418187981 */ /* 0x000f28000c1e1d00 */
[----:B--2---:R-:W2:Y:S04]  /*0130*/  LDG.E.EL.128 R16, desc[UR4][R16.64] ;  /* 0x0000000410107981 */ /* 0x004ea8000c2e1d00 */
[----:B---3--:R-:W2:Y:S01]  /*0140*/  LDG.E.EL.128 R20, desc[UR4][R20.64] ;  /* 0x0000000414147981 */ /* 0x008ea2000c2e1d00 */
[----:B------:R-:W-:-:S06]  /*0150*/  FADD R2, R4, 9.9999997473787516356e-06 ;  /* 0x3727c5ac04027421 */ /* 0x000fcc0000000000 */
[----:B------:R-:W1:Y:S01]  /*0160*/  MUFU.SQRT R2, R2 ;  /* 0x0000000200027308 */ /* 0x000e620000002000 */
[----:B------:R-:W-:Y:S01]  /*0170*/  FADD R4, R5, 9.9999997473787516356e-06 ;  /* 0x3727c5ac05047421 */ /* 0x000fe20000000000 */
[----:B------:R-:W-:Y:S01]  /*0180*/  FADD R6, R6, 9.9999997473787516356e-06 ;  /* 0x3727c5ac06067421 */ /* 0x000fe20000000000 */
[----:B------:R-:W-:-:S05]  /*0190*/  FADD R7, R7, 9.9999997473787516356e-06 ;  /* 0x3727c5ac07077421 */ /* 0x000fca0000000000 */
[----:B------:R-:W3:Y:S01]  /*01a0*/  MUFU.SQRT R4, R4 ;  /* 0x0000000400047308 */ /* 0x000ee20000002000 */
[----:B-1----:R-:W-:-:S07]  /*01b0*/  FSETP.GT.AND P6, PT, R2, 8.50705917302346158658e+37, PT ;  /* 0x7e8000000200780b */ /* 0x002fce0003fc4000 */
[----:B------:R1:W5:Y:S01]  /*01c0*/  MUFU.SQRT R3, R6 ;  /* 0x0000000600037308 */ /* 0x0003620000002000 */
[----:B------:R-:W-:-:S07]  /*01d0*/  FSETP.GEU.AND P5, PT, R2, 1.175494350822287508e-38, PT ;  /* 0x008000000200780b */ /* 0x000fce0003fae000 */
[----:B------:R5:W5:Y:S01]  /*01e0*/  MUFU.SQRT R5, R7 ;  /* 0x0000000700057308 */ /* 0x000b620000002000 */
[----:B-1----:R-:W-:Y:S01]  /*01f0*/  HFMA2.MMA R6, -RZ, RZ, 1.625, 0 ;  /* 0x3e800000ff067435 */ /* 0x002fe200000001ff */
[----:B---3--:R-:W-:Y:S01]  /*0200*/  FSETP.GT.AND P4, PT, R4, 8.50705917302346158658e+37, PT ;  /* 0x7e8000000400780b */ /* 0x008fe20003f84000 */
[----:B------:R-:W-:Y:S01]  /*0210*/  @P6 FMUL R2, R2, 0.25 ;  /* 0x3e80000002026820 */ /* 0x000fe20000400000 */
[----:B-----5:R-:W-:-:S03]  /*0220*/  FSETP.GT.AND P3, PT, R3, 8.50705917302346158658e+37, PT ;  /* 0x7e8000000300780b */ /* 0x020fc60003f64000 */
[----:B------:R-:W-:Y:S01]  /*0230*/  @!P5 FMUL R2, R2, 16777216 ;  /* 0x4b8000000202d820 */ /* 0x000fe20000400000 */
[----:B------:R-:W-:-:S03]  /*0240*/  FSETP.GEU.AND P1, PT, R4, 1.175494350822287508e-38, PT ;  /* 0x008000000400780b */ /* 0x000fc60003f2e000 */
[----:B0-----:R-:W-:Y:S02]  /*0250*/  FSEL R7, R6, 1, P6 ;  /* 0x3f80000006077808 */ /* 0x001fe40003000000 */
[----:B------:R-:W-:Y:S02]  /*0260*/  FSETP.GT.AND P2, PT, R5, 8.50705917302346158658e+37, PT ;  /* 0x7e8000000500780b */ /* 0x000fe40003f44000 */
[----:B------:R-:W-:Y:S02]  /*0270*/  FSETP.GEU.AND P0, PT, R3, 1.175494350822287508e-38, PT ;  /* 0x008000000300780b */ /* 0x000fe40003f0e000 */
[----:B------:R-:W-:Y:S01]  /*0280*/  FSETP.GEU.AND P6, PT, R5, 1.175494350822287508e-38, PT ;  /* 0x008000000500780b */ /* 0x000fe20003fce000 */
[----:B------:R-:W0:Y:S01]  /*0290*/  MUFU.RCP R2, R2 ;  /* 0x0000000200027308 */ /* 0x000e220000001000 */
[----:B------:R-:W-:Y:S01]  /*02a0*/  @P4 FMUL R4, R4, 0.25 ;  /* 0x3e80000004044820 */ /* 0x000fe20000400000 */
[----:B------:R-:W-:-:S06]  /*02b0*/  @P3 FMUL R3, R3, 0.25 ;  /* 0x3e80000003033820 */ /* 0x000fcc0000400000 */
[----:B------:R-:W-:Y:S01]  /*02c0*/  @P2 FMUL R5, R5, 0.25 ;  /* 0x3e80000005052820 */ /* 0x000fe20000400000 */
[----:B------:R-:W-:Y:S01]  /*02d0*/  @!P1 FMUL R4, R4, 16777216 ;  /* 0x4b80000004049820 */ /* 0x000fe20000400000 */
[----:B------:R-:W-:Y:S02]  /*02e0*/  @!P0 FMUL R3, R3, 16777216 ;  /* 0x4b80000003038820 */ /* 0x000fe40000400000 */
[----:B------:R-:W-:Y:S01]  /*02f0*/  @!P6 FMUL R5, R5, 16777216 ;  /* 0x4b8000000505e820 */ /* 0x000fe20000400000 */
[----:B------:R-:W-:Y:S01]  /*0300*/  @!P5 FMUL R7, R7, 16777216 ;  /* 0x4b8000000707d820 */ /* 0x000fe20000400000 */
[----:B------:R-:W-:Y:S01]  /*0310*/  FADD R9, R13, -R9 ;  /* 0x800000090d097221 */ /* 0x000fe20000000000 */
[----:B------:R-:W1:Y:S01]  /*0320*/  MUFU.RCP R4, R4 ;  /* 0x0000000400047308 */ /* 0x000e620000001000 */
[----:B------:R-:W-:Y:S01]  /*0330*/  FADD R11, R15, -R11 ;  /* 0x8000000b0f0b7221 */ /* 0x000fe20000000000 */
[----:B------:R-:W-:Y:S01]  /*0340*/  FADD R8, R12, -R8 ;  /* 0x800000080c087221 */ /* 0x000fe20000000000 */
[----:B0-----:R-:W-:Y:S01]  /*0350*/  FMUL R13, R2, R7 ;  /* 0x00000007020d7220 */ /* 0x001fe20000400000 */
[----:B------:R-:W-:-:S02]  /*0360*/  FSEL R15, R6, 1, P4 ;  /* 0x3f800000060f7808 */ /* 0x000fc40002000000 */
[C---:B------:R-:W-:Y:S02]  /*0370*/  FSEL R2, R6.reuse, 1, P3 ;  /* 0x3f80000006027808 */ /* 0x040fe40001800000 */
[----:B------:R-:W0:Y:S01]  /*0380*/  MUFU.RCP R3, R3 ;  /* 0x0000000300037308 */ /* 0x000e220000001000 */
[----:B------:R-:W-:Y:S02]  /*0390*/  FSEL R12, R6, 1, P2 ;  /* 0x3f800000060c7808 */ /* 0x000fe40001000000 */
[----:B------:R-:W3:Y:S05]  /*03a0*/  LDC.64 R6, c[0x0][0x240] ;  /* 0x00009000ff067b82 */ /* 0x000eea0000000a00 */
[----:B------:R-:W5:Y:S01]  /*03b0*/  MUFU.RCP R5, R5 ;  /* 0x0000000500057308 */ /* 0x000f620000001000 */
[----:B------:R-:W-:Y:S01]  /*03c0*/  @!P1 FMUL R15, R15, 16777216 ;  /* 0x4b8000000f0f9820 */ /* 0x000fe20000400000 */
[----:B------:R-:W-:Y:S01]  /*03d0*/  @!P0 FMUL R2, R2, 16777216 ;  /* 0x4b80000002028820 */ /* 0x000fe20000400000 */
[----:B------:R-:W-:Y:S01]  /*03e0*/  @!P6 FMUL R12, R12, 16777216 ;  /* 0x4b8000000c0ce820 */ /* 0x000fe20000400000 */
[----:B------:R-:W-:Y:S01]  /*03f0*/  FADD R10, R14, -R10 ;  /* 0x8000000a0e0a7221 */ /* 0x000fe20000000000 */
[----:B-1----:R-:W-:Y:S01]  /*0400*/  FMUL R4, R4, R15 ;  /* 0x0000000f04047220 */ /* 0x002fe20000400000 */
[----:B0-----:R-:W-:Y:S01]  /*0410*/  FMUL R3, R3, R2 ;  /* 0x0000000203037220 */ /* 0x001fe20000400000 */
[----:B------:R-:W-:-:S02]  /*0420*/  FMUL R13, R8, R13 ;  /* 0x0000000d080d7220 */ /* 0x000fc40000400000 */
[----:B------:R-:W-:Y:S01]  /*0430*/  FMUL R4, R9, R4 ;  /* 0x0000000409047220 */ /* 0x000fe20000400000 */
[----:B------:R-:W-:Y:S01]  /*0440*/  FMUL R3, R10, R3 ;  /* 0x000000030a037220 */ /* 0x000fe20000400000 */
[----:B-----5:R-:W-:-:S04]  /*0450*/  FMUL R12, R5, R12 ;  /* 0x0000000c050c7220 */ /* 0x020fc80000400000 */
[----:B------:R-:W-:Y:S01]  /*0460*/  FMUL R12, R11, R12 ;  /* 0x0000000c0b0c7220 */ /* 0x000fe20000400000 */
[----:B--2---:R-:W-:Y:S01]  /*0470*/  FFMA R13, R16, R13, R20 ;  /* 0x0000000d100d7223 */ /* 0x004fe20000000014 */
[----:B------:R-:W-:Y:S01]  /*0480*/  FFMA R4, R17, R4, R21 ;  /* 0x0000000411047223 */ /* 0x000fe20000000015 */
[----:B------:R-:W-:Y:S01]  /*0490*/  FFMA R3, R18, R3, R22 ;  /* 0x0000000312037223 */ /* 0x000fe20000000016 */
[----:B------:R-:W-:Y:S01]  /*04a0*/  FFMA R12, R19, R12, R23 ;  /* 0x0000000c130c7223 */ /* 0x000fe20000000017 */
[----:B----4-:R-:W-:Y:S01]  /*04b0*/  FADD R24, R24, R13 ;  /* 0x0000000d18187221 */ /* 0x010fe20000000000 */
[----:B------:R-:W-:Y:S01]  /*04c0*/  FADD R25, R25, R4 ;  /* 0x0000000419197221 */ /* 0x000fe20000000000 */
[----:B------:R-:W-:Y:S01]  /*04d0*/  FADD R26, R26, R3 ;  /* 0x000000031a1a7221 */ /* 0x000fe20000000000 */
[----:B------:R-:W-:Y:S01]  /*04e0*/  FADD R27, R27, R12 ;  /* 0x0000000c1b1b7221 */ /* 0x000fe20000000000 */
[----:B---3--:R-:W-:-:S05]  /*04f0*/  IMAD.WIDE R6, R0, 0x4, R6 ;  /* 0x0000000400067825 */ /* 0x008fca00078e0206 */
[----:B------:R-:W-:Y:S01]  /*0500*/  STG.E.128 desc[UR4][R6.64], R24 ;  /* 0x0000001806007986 */ /* 0x000fe2000c101d04 */
[----:B------:R-:W-:Y:S05]  /*0510*/  EXIT ;  /* 0x000000000000794d */ /* 0x000fea0003800000 */
.L_x_0:
[----:B------:R-:W-:-:S00]  /*0520*/  BRA `(.L_x_0) ;  /* 0xfffffffc00fc7947 */ /* 0x000fc0000383ffff */
[----:B------:R-:W-:-:S00]  /*0530*/  NOP ;  /* 0x0000000000007918 */ /* 0x000fc00000000000 */
        /* <DEDUP_REMOVED lines=12> */
.L_x_1:


//--------------------- .nv.global.init           --------------------------
	.section	.nv.global.init,"aw",@progbits
.nv.global.init:
	.type		_$_str,@object
	.size		_$_str,(_$_str_$_2 - _$_str)
_$_str:
        /*0000*/ 	.byte	0x5f, 0x5f, 0x43, 0x55, 0x44, 0x41, 0x5f, 0x46, 0x54, 0x5a, 0x00
	.type		_$_str_$_2,@object
	.size		_$_str_$_2,(.L_1 - _$_str_$_2)
_$_str_$_2:
        /*000b*/ 	.byte	0x5f, 0x5f, 0x43, 0x55, 0x44, 0x41, 0x5f, 0x50, 0x52, 0x45, 0x43, 0x5f, 0x53, 0x51, 0x52, 0x54
        /*001b*/ 	.byte	0x00
.L_1:


//--------------------- .nv.constant0.triton_poi_fused__native_batch_norm_legit_no_training_add_44 --------------------------
	.section	.nv.constant0.triton_poi_fused__native_batch_norm_legit_no_training_add_44,"a",@progbits
	.sectionflags	@""
	.align	4
.nv.constant0.triton_poi_fused__native_batch_norm_legit_no_training_add_44:
	.zero		588
